//
// Generated by NVIDIA NVVM Compiler
//
// Compiler Build ID: CL-36424714
// Cuda compilation tools, release 13.0, V13.0.88
// Based on NVVM 20.0.0
//

.version 9.0
.target sm_100
.address_size 64

	// .globl	_Z4convv

.visible .entry _Z4convv()
{


	ret;

}


// ===== COMPILED SASS (sm_100) =====

	.target	sm_100

	.elftype	@"ET_EXEC"


//--------------------- .note.nv.tkinfo           --------------------------
	.section	.note.nv.tkinfo,"",@"SHT_NOTE"
	.sectionflags	@"SHF_NOTE_NV_TKINFO"
	.tkinfo
        /*0018*/ 	.word	0x00000002
        /*0030*/ 	.string	""
        /*0030*/ 	.string	"ptxas"
        /*0030*/ 	.string	"Cuda compilation tools, release 13.0, V13.0.88"
        /*0030*/ 	.string	"Build cuda_13.0.r13.0/compiler.36424714_0"
        /*0030*/ 	.string	"-arch sm_100 -m 64 "



//--------------------- .note.nv.cuinfo           --------------------------
	.section	.note.nv.cuinfo,"",@"SHT_NOTE"
	.sectionflags	@"SHF_NOTE_NV_CUINFO"
        /*0018*/ 	.short	0x0002
        /*001a*/ 	.short	0x0064
        /*001c*/ 	.short	0x0082
	.zero		2


//--------------------- .nv.info                  --------------------------
	.section	.nv.info,"",@"SHT_CUDA_INFO"
	.align	4


	//----- nvinfo : EIATTR_REGCOUNT
	.align		4
        /*0000*/ 	.byte	0x04, 0x2f
        /*0002*/ 	.short	(.L_1 - .L_0)
	.align		4
.L_0:
        /*0004*/ 	.word	index@(_Z4convv)
        /*0008*/ 	.word	0x00000004


	//----- nvinfo : EIATTR_FRAME_SIZE
	.align		4
.L_1:
        /*000c*/ 	.byte	0x04, 0x11
        /*000e*/ 	.short	(.L_3 - .L_2)
	.align		4
.L_2:
        /*0010*/ 	.word	index@(_Z4convv)
        /*0014*/ 	.word	0x00000000


	//----- nvinfo : EIATTR_MIN_STACK_SIZE
	.align		4
.L_3:
        /*0018*/ 	.byte	0x04, 0x12
        /*001a*/ 	.short	(.L_5 - .L_4)
	.align		4
.L_4:
        /*001c*/ 	.word	index@(_Z4convv)
        /*0020*/ 	.word	0x00000000
.L_5:


//--------------------- .nv.compat                --------------------------
	.section	.nv.compat,"",@"SHT_CUDA_COMPAT_INFO"
	.align	4
        /*0000*/ 	.byte	0x02, 0x09, 0x00, 0x00, 0x02, 0x02, 0x01, 0x00, 0x02, 0x05, 0x05, 0x00, 0x03, 0x07, 0x01, 0x01
        /*0010*/ 	.byte	0x02, 0x03, 0x00, 0x00, 0x02, 0x06, 0x01, 0x00, 0x04, 0x0b, 0x08, 0x00, 0x09, 0x00, 0x00, 0x00
        /*0020*/ 	.byte	0x00, 0x00, 0x00, 0x00


//--------------------- .nv.info._Z4convv         --------------------------
	.section	.nv.info._Z4convv,"",@"SHT_CUDA_INFO"
	.sectionflags	@""
	.align	4


	//----- nvinfo : EIATTR_CUDA_API_VERSION
	.align		4
        /*0000*/ 	.byte	0x04, 0x37
        /*0002*/ 	.short	(.L_7 - .L_6)
.L_6:
        /*0004*/ 	.word	0x00000082


	//----- nvinfo : EIATTR_SPARSE_MMA_MASK
	.align		4
.L_7:
        /*0008*/ 	.byte	0x03, 0x50
        /*000a*/ 	.short	0x0000


	//----- nvinfo : EIATTR_MAXREG_COUNT
	.align		4
        /*000c*/ 	.byte	0x03, 0x1b
        /*000e*/ 	.short	0x00ff


	//----- nvinfo : EIATTR_MERCURY_ISA_VERSION
	.align		4
        /*0010*/ 	.byte	0x03, 0x5f
        /*0012*/ 	.short	0x0101


	//----- nvinfo : EIATTR_VRC_CTA_INIT_COUNT
	.align		4
        /*0014*/ 	.byte	0x02, 0x4a
	.zero		1
	.zero		1


	//----- nvinfo : EIATTR_EXIT_INSTR_OFFSETS
	.align		4
        /*0018*/ 	.byte	0x04, 0x1c
        /*001a*/ 	.short	(.L_9 - .L_8)


	//   ....[0]....
.L_8:
        /*001c*/ 	.word	0x00000010


	//----- nvinfo : EIATTR_SW_WAR
	.align		4
.L_9:
        /*0020*/ 	.byte	0x04, 0x36
        /*0022*/ 	.short	(.L_11 - .L_10)
.L_10:
        /*0024*/ 	.word	0x00000008
.L_11:


//--------------------- .nv.callgraph             --------------------------
	.section	.nv.callgraph,"",@"SHT_CUDA_CALLGRAPH"
	.align	4
	.sectionentsize	8
	.align		4
        /*0000*/ 	.word	0x00000000
	.align		4
        /*0004*/ 	.word	0xffffffff
	.align		4
        /*0008*/ 	.word	0x00000000
	.align		4
        /*000c*/ 	.word	0xfffffffe
	.align		4
        /*0010*/ 	.word	0x00000000
	.align		4
        /*0014*/ 	.word	0xfffffffd
	.align		4
        /*0018*/ 	.word	0x00000000
	.align		4
        /*001c*/ 	.word	0xfffffffc


//--------------------- .text._Z4convv            --------------------------
	.section	.text._Z4convv,"ax",@progbits
	.align	128
        .global         _Z4convv
        .type           _Z4convv,@function
        .size           _Z4convv,(.L_x_1 - _Z4convv)
        .other          _Z4convv,@"STO_CUDA_ENTRY STV_DEFAULT"
_Z4convv:
.text._Z4convv:
[----:B------:R-:W-:Y:S01]  /*0000*/  LDC R1, c[0x0][0x37c] ;  /* 0x0000df00ff017b82 */ /* 0x000fe20000000800 */
[----:B------:R-:W-:Y:S05]  /*0010*/  EXIT ;  /* 0x000000000000794d */ /* 0x000fea0003800000 */
.L_x_0:
[----:B------:R-:W-:-:S00]  /*0020*/  BRA `(.L_x_0) ;  /* 0xfffffffc00fc7947 */ /* 0x000fc0000383ffff */
[----:B------:R-:W-:-:S00]  /*0030*/  NOP ;  /* 0x0000000000007918 */ /* 0x000fc00000000000 */
        /* <DEDUP_REMOVED lines=12> */
.L_x_1:


//--------------------- .nv.shared.reserved.0     --------------------------
	.section	.nv.shared.reserved.0,"aw",@nobits
	.weak		__nv_reservedSMEM_offset_0_alias
	.size		__nv_reservedSMEM_offset_0_alias, 0, 64
	.other		__nv_reservedSMEM_offset_0_alias,@"STO_CUDA_RESERVED_SHARED STV_DEFAULT"
__nv_reservedSMEM_offset_0_alias:
	.zero		0
	.zero		64


//--------------------- .nv.constant0._Z4convv    --------------------------
	.section	.nv.constant0._Z4convv,"a",@progbits
	.sectionflags	@""
	.align	4
.nv.constant0._Z4convv:
	.zero		896


//--------------------- SYMBOLS --------------------------

	.type		.nv.reservedSmem.offset0,@object
	.size		.nv.reservedSmem.offset0,0x4
